//
// Generated by NVIDIA NVVM Compiler
//
// Compiler Build ID: CL-36424714
// Cuda compilation tools, release 13.0, V13.0.88
// Based on NVVM 20.0.0
//

.version 9.0
.target sm_100
.address_size 64

	// .globl	_Z15kernel_functionPiS_S_

.visible .entry _Z15kernel_functionPiS_S_(
	.param .u64 .ptr .align 1 _Z15kernel_functionPiS_S__param_0,
	.param .u64 .ptr .align 1 _Z15kernel_functionPiS_S__param_1,
	.param .u64 .ptr .align 1 _Z15kernel_functionPiS_S__param_2
)
{
	.reg .pred 	%p<4>;
	.reg .b32 	%r<18>;
	.reg .b64 	%rd<13>;

	ld.param.u64 	%rd1, [_Z15kernel_functionPiS_S__param_0];
	ld.param.u64 	%rd2, [_Z15kernel_functionPiS_S__param_1];
	ld.param.u64 	%rd3, [_Z15kernel_functionPiS_S__param_2];
	mov.u32 	%r3, %ntid.x;
	mov.u32 	%r4, %ctaid.x;
	mov.u32 	%r5, %tid.x;
	mad.lo.s32 	%r1, %r3, %r4, %r5;
	mov.u32 	%r6, %ntid.y;
	mov.u32 	%r7, %ctaid.y;
	mov.u32 	%r8, %tid.y;
	mad.lo.s32 	%r9, %r6, %r7, %r8;
	setp.gt.s32 	%p1, %r1, 2;
	setp.gt.u32 	%p2, %r9, 4;
	or.pred  	%p3, %p1, %p2;
	@%p3 bra 	$L__BB0_2;
	cvta.to.global.u64 	%rd4, %rd3;
	cvta.to.global.u64 	%rd5, %rd1;
	cvta.to.global.u64 	%rd6, %rd2;
	shl.b32 	%r10, %r9, 1;
	mul.wide.u32 	%rd7, %r10, 4;
	add.s64 	%rd8, %rd5, %rd7;
	ld.global.u32 	%r11, [%rd8];
	mul.wide.s32 	%rd9, %r1, 4;
	add.s64 	%rd10, %rd6, %rd9;
	ld.global.u32 	%r12, [%rd10];
	mul.lo.s32 	%r13, %r12, %r11;
	ld.global.u32 	%r14, [%rd8+4];
	ld.global.u32 	%r15, [%rd10+12];
	mad.lo.s32 	%r16, %r15, %r14, %r13;
	mad.lo.s32 	%r17, %r9, 3, %r1;
	mul.wide.s32 	%rd11, %r17, 4;
	add.s64 	%rd12, %rd4, %rd11;
	st.global.u32 	[%rd12], %r16;
$L__BB0_2:
	ret;

}


// ===== COMPILED SASS (sm_100) =====

	.target	sm_100

	.elftype	@"ET_EXEC"


//--------------------- .note.nv.tkinfo           --------------------------
	.section	.note.nv.tkinfo,"",@"SHT_NOTE"
	.sectionflags	@"SHF_NOTE_NV_TKINFO"
	.tkinfo
        /*0018*/ 	.word	0x00000002
        /*0030*/ 	.string	""
        /*0030*/ 	.string	"ptxas"
        /*0030*/ 	.string	"Cuda compilation tools, release 13.0, V13.0.88"
        /*0030*/ 	.string	"Build cuda_13.0.r13.0/compiler.36424714_0"
        /*0030*/ 	.string	"-arch sm_100 -m 64 "



//--------------------- .note.nv.cuinfo           --------------------------
	.section	.note.nv.cuinfo,"",@"SHT_NOTE"
	.sectionflags	@"SHF_NOTE_NV_CUINFO"
        /*0018*/ 	.short	0x0002
        /*001a*/ 	.short	0x0064
        /*001c*/ 	.short	0x0082
	.zero		2


//--------------------- .nv.info                  --------------------------
	.section	.nv.info,"",@"SHT_CUDA_INFO"
	.align	4


	//----- nvinfo : EIATTR_REGCOUNT
	.align		4
        /*0000*/ 	.byte	0x04, 0x2f
        /*0002*/ 	.short	(.L_1 - .L_0)
	.align		4
.L_0:
        /*0004*/ 	.word	index@(_Z15kernel_functionPiS_S_)
        /*0008*/ 	.word	0x00000010


	//----- nvinfo : EIATTR_FRAME_SIZE
	.align		4
.L_1:
        /*000c*/ 	.byte	0x04, 0x11
        /*000e*/ 	.short	(.L_3 - .L_2)
	.align		4
.L_2:
        /*0010*/ 	.word	index@(_Z15kernel_functionPiS_S_)
        /*0014*/ 	.word	0x00000000


	//----- nvinfo : EIATTR_MIN_STACK_SIZE
	.align		4
.L_3:
        /*0018*/ 	.byte	0x04, 0x12
        /*001a*/ 	.short	(.L_5 - .L_4)
	.align		4
.L_4:
        /*001c*/ 	.word	index@(_Z15kernel_functionPiS_S_)
        /*0020*/ 	.word	0x00000000
.L_5:


//--------------------- .nv.compat                --------------------------
	.section	.nv.compat,"",@"SHT_CUDA_COMPAT_INFO"
	.align	4
        /*0000*/ 	.byte	0x02, 0x09, 0x00, 0x00, 0x02, 0x02, 0x01, 0x00, 0x02, 0x05, 0x05, 0x00, 0x03, 0x07, 0x01, 0x01
        /*0010*/ 	.byte	0x02, 0x03, 0x00, 0x00, 0x02, 0x06, 0x01, 0x00, 0x04, 0x0b, 0x08, 0x00, 0x09, 0x00, 0x00, 0x00
        /*0020*/ 	.byte	0x00, 0x00, 0x00, 0x00


//--------------------- .nv.info._Z15kernel_functionPiS_S_ --------------------------
	.section	.nv.info._Z15kernel_functionPiS_S_,"",@"SHT_CUDA_INFO"
	.sectionflags	@""
	.align	4


	//----- nvinfo : EIATTR_CUDA_API_VERSION
	.align		4
        /*0000*/ 	.byte	0x04, 0x37
        /*0002*/ 	.short	(.L_7 - .L_6)
.L_6:
        /*0004*/ 	.word	0x00000082


	//----- nvinfo : EIATTR_KPARAM_INFO
	.align		4
.L_7:
        /*0008*/ 	.byte	0x04, 0x17
        /*000a*/ 	.short	(.L_9 - .L_8)
.L_8:
        /*000c*/ 	.word	0x00000000
        /*0010*/ 	.short	0x0002
        /*0012*/ 	.short	0x0010
        /*0014*/ 	.byte	0x00, 0xf5, 0x21, 0x00


	//----- nvinfo : EIATTR_KPARAM_INFO
	.align		4
.L_9:
        /*0018*/ 	.byte	0x04, 0x17
        /*001a*/ 	.short	(.L_11 - .L_10)
.L_10:
        /*001c*/ 	.word	0x00000000
        /*0020*/ 	.short	0x0001
        /*0022*/ 	.short	0x0008
        /*0024*/ 	.byte	0x00, 0xf5, 0x21, 0x00


	//----- nvinfo : EIATTR_KPARAM_INFO
	.align		4
.L_11:
        /*0028*/ 	.byte	0x04, 0x17
        /*002a*/ 	.short	(.L_13 - .L_12)
.L_12:
        /*002c*/ 	.word	0x00000000
        /*0030*/ 	.short	0x0000
        /*0032*/ 	.short	0x0000
        /*0034*/ 	.byte	0x00, 0xf5, 0x21, 0x00


	//----- nvinfo : EIATTR_SPARSE_MMA_MASK
	.align		4
.L_13:
        /*0038*/ 	.byte	0x03, 0x50
        /*003a*/ 	.short	0x0000


	//----- nvinfo : EIATTR_MAXREG_COUNT
	.align		4
        /*003c*/ 	.byte	0x03, 0x1b
        /*003e*/ 	.short	0x00ff


	//----- nvinfo : EIATTR_MERCURY_ISA_VERSION
	.align		4
        /*0040*/ 	.byte	0x03, 0x5f
        /*0042*/ 	.short	0x0101


	//----- nvinfo : EIATTR_VRC_CTA_INIT_COUNT
	.align		4
        /*0044*/ 	.byte	0x02, 0x4a
	.zero		1
	.zero		1


	//----- nvinfo : EIATTR_EXIT_INSTR_OFFSETS
	.align		4
        /*0048*/ 	.byte	0x04, 0x1c
        /*004a*/ 	.short	(.L_15 - .L_14)


	//   ....[0]....
.L_14:
        /*004c*/ 	.word	0x000000b0


	//   ....[1]....
        /*0050*/ 	.word	0x000001c0


	//----- nvinfo : EIATTR_CBANK_PARAM_SIZE
	.align		4
.L_15:
        /*0054*/ 	.byte	0x03, 0x19
        /*0056*/ 	.short	0x0018


	//----- nvinfo : EIATTR_PARAM_CBANK
	.align		4
        /*0058*/ 	.byte	0x04, 0x0a
        /*005a*/ 	.short	(.L_17 - .L_16)
	.align		4
.L_16:
        /*005c*/ 	.word	index@(.nv.constant0._Z15kernel_functionPiS_S_)
        /*0060*/ 	.short	0x0380
        /*0062*/ 	.short	0x0018


	//----- nvinfo : EIATTR_SW_WAR
	.align		4
.L_17:
        /*0064*/ 	.byte	0x04, 0x36
        /*0066*/ 	.short	(.L_19 - .L_18)
.L_18:
        /*0068*/ 	.word	0x00000008
.L_19:


//--------------------- .nv.callgraph             --------------------------
	.section	.nv.callgraph,"",@"SHT_CUDA_CALLGRAPH"
	.align	4
	.sectionentsize	8
	.align		4
        /*0000*/ 	.word	0x00000000
	.align		4
        /*0004*/ 	.word	0xffffffff
	.align		4
        /*0008*/ 	.word	0x00000000
	.align		4
        /*000c*/ 	.word	0xfffffffe
	.align		4
        /*0010*/ 	.word	0x00000000
	.align		4
        /*0014*/ 	.word	0xfffffffd
	.align		4
        /*0018*/ 	.word	0x00000000
	.align		4
        /*001c*/ 	.word	0xfffffffc


//--------------------- .text._Z15kernel_functionPiS_S_ --------------------------
	.section	.text._Z15kernel_functionPiS_S_,"ax",@progbits
	.align	128
        .global         _Z15kernel_functionPiS_S_
        .type           _Z15kernel_functionPiS_S_,@function
        .size           _Z15kernel_functionPiS_S_,(.L_x_1 - _Z15kernel_functionPiS_S_)
        .other          _Z15kernel_functionPiS_S_,@"STO_CUDA_ENTRY STV_DEFAULT"
_Z15kernel_functionPiS_S_:
.text._Z15kernel_functionPiS_S_:
[----:B------:R-:W-:Y:S01]  /*0000*/  LDC R1, c[0x0][0x37c] ;  /* 0x0000df00ff017b82 */ /* 0x000fe20000000800 */
[----:B------:R-:W0:Y:S01]  /*0010*/  S2R R0, SR_CTAID.Y ;  /* 0x0000000000007919 */ /* 0x000e220000002600 */
[----:B------:R-:W1:Y:S01]  /*0020*/  LDCU UR4, c[0x0][0x360] ;  /* 0x00006c00ff0477ac */ /* 0x000e620008000800 */
[----:B------:R-:W0:Y:S01]  /*0030*/  S2R R3, SR_TID.Y ;  /* 0x0000000000037919 */ /* 0x000e220000002200 */
[----:B------:R-:W0:Y:S01]  /*0040*/  LDCU UR5, c[0x0][0x364] ;  /* 0x00006c80ff0577ac */ /* 0x000e220008000800 */
[----:B------:R-:W1:Y:S01]  /*0050*/  S2R R9, SR_CTAID.X ;  /* 0x0000000000097919 */ /* 0x000e620000002500 */
[----:B------:R-:W1:Y:S01]  /*0060*/  S2R R2, SR_TID.X ;  /* 0x0000000000027919 */ /* 0x000e620000002100 */
[----:B0-----:R-:W-:-:S05]  /*0070*/  IMAD R0, R0, UR5, R3 ;  /* 0x0000000500007c24 */ /* 0x001fca000f8e0203 */
[----:B------:R-:W-:Y:S01]  /*0080*/  ISETP.GT.U32.AND P0, PT, R0, 0x4, PT ;  /* 0x000000040000780c */ /* 0x000fe20003f04070 */
[----:B-1----:R-:W-:-:S05]  /*0090*/  IMAD R9, R9, UR4, R2 ;  /* 0x0000000409097c24 */ /* 0x002fca000f8e0202 */
[----:B------:R-:W-:-:S13]  /*00a0*/  ISETP.GT.OR P0, PT, R9, 0x2, P0 ;  /* 0x000000020900780c */ /* 0x000fda0000704670 */
[----:B------:R-:W-:Y:S05]  /*00b0*/  @P0 EXIT ;  /* 0x000000000000094d */ /* 0x000fea0003800000 */
[----:B------:R-:W0:Y:S01]  /*00c0*/  LDC.64 R2, c[0x0][0x380] ;  /* 0x0000e000ff027b82 */ /* 0x000e220000000a00 */
[----:B------:R-:W1:Y:S01]  /*00d0*/  LDCU.64 UR4, c[0x0][0x358] ;  /* 0x00006b00ff0477ac */ /* 0x000e620008000a00 */
[----:B------:R-:W-:-:S06]  /*00e0*/  SHF.L.U32 R7, R0, 0x1, RZ ;  /* 0x0000000100077819 */ /* 0x000fcc00000006ff */
[----:B------:R-:W2:Y:S01]  /*00f0*/  LDC.64 R4, c[0x0][0x388] ;  /* 0x0000e200ff047b82 */ /* 0x000ea20000000a00 */
[----:B0-----:R-:W-:-:S07]  /*0100*/  IMAD.WIDE.U32 R2, R7, 0x4, R2 ;  /* 0x0000000407027825 */ /* 0x001fce00078e0002 */
[----:B------:R-:W0:Y:S01]  /*0110*/  LDC.64 R6, c[0x0][0x390] ;  /* 0x0000e400ff067b82 */ /* 0x000e220000000a00 */
[----:B-1----:R-:W3:Y:S01]  /*0120*/  LDG.E R8, desc[UR4][R2.64] ;  /* 0x0000000402087981 */ /* 0x002ee2000c1e1900 */
[----:B--2---:R-:W-:-:S03]  /*0130*/  IMAD.WIDE R4, R9, 0x4, R4 ;  /* 0x0000000409047825 */ /* 0x004fc600078e0204 */
[----:B------:R-:W2:Y:S04]  /*0140*/  LDG.E R13, desc[UR4][R2.64+0x4] ;  /* 0x00000404020d7981 */ /* 0x000ea8000c1e1900 */
[----:B------:R-:W3:Y:S04]  /*0150*/  LDG.E R11, desc[UR4][R4.64] ;  /* 0x00000004040b7981 */ /* 0x000ee8000c1e1900 */
[----:B------:R-:W2:Y:S01]  /*0160*/  LDG.E R10, desc[UR4][R4.64+0xc] ;  /* 0x00000c04040a7981 */ /* 0x000ea2000c1e1900 */
[----:B------:R-:W-:-:S04]  /*0170*/  IMAD R9, R0, 0x3, R9 ;  /* 0x0000000300097824 */ /* 0x000fc800078e0209 */
[----:B0-----:R-:W-:-:S04]  /*0180*/  IMAD.WIDE R6, R9, 0x4, R6 ;  /* 0x0000000409067825 */ /* 0x001fc800078e0206 */
[----:B---3--:R-:W-:-:S04]  /*0190*/  IMAD R8, R8, R11, RZ ;  /* 0x0000000b08087224 */ /* 0x008fc800078e02ff */
[----:B--2---:R-:W-:-:S05]  /*01a0*/  IMAD R13, R13, R10, R8 ;  /* 0x0000000a0d0d7224 */ /* 0x004fca00078e0208 */
[----:B------:R-:W-:Y:S01]  /*01b0*/  STG.E desc[UR4][R6.64], R13 ;  /* 0x0000000d06007986 */ /* 0x000fe2000c101904 */
[----:B------:R-:W-:Y:S05]  /*01c0*/  EXIT ;  /* 0x000000000000794d */ /* 0x000fea0003800000 */
.L_x_0:
[----:B------:R-:W-:-:S00]  /*01d0*/  BRA `(.L_x_0) ;  /* 0xfffffffc00fc7947 */ /* 0x000fc0000383ffff */
[----:B------:R-:W-:-:S00]  /*01e0*/  NOP ;  /* 0x0000000000007918 */ /* 0x000fc00000000000 */
        /* <DEDUP_REMOVED lines=9> */
.L_x_1:


//--------------------- .nv.shared.reserved.0     --------------------------
	.section	.nv.shared.reserved.0,"aw",@nobits
	.weak		__nv_reservedSMEM_offset_0_alias
	.size		__nv_reservedSMEM_offset_0_alias, 0, 64
	.other		__nv_reservedSMEM_offset_0_alias,@"STO_CUDA_RESERVED_SHARED STV_DEFAULT"
__nv_reservedSMEM_offset_0_alias:
	.zero		0
	.zero		64


//--------------------- .nv.constant0._Z15kernel_functionPiS_S_ --------------------------
	.section	.nv.constant0._Z15kernel_functionPiS_S_,"a",@progbits
	.sectionflags	@""
	.align	4
.nv.constant0._Z15kernel_functionPiS_S_:
	.zero		920


//--------------------- SYMBOLS --------------------------

	.type		.nv.reservedSmem.offset0,@object
	.size		.nv.reservedSmem.offset0,0x4
